//
// Generated by NVIDIA NVVM Compiler
//
// Compiler Build ID: CL-36424714
// Cuda compilation tools, release 13.0, V13.0.88
// Based on NVVM 20.0.0
//

.version 9.0
.target sm_100
.address_size 64

	// .globl	_Z18batchLongTensorAddPjS_S_jjjj

.visible .entry _Z18batchLongTensorAddPjS_S_jjjj(
	.param .u64 .ptr .align 1 _Z18batchLongTensorAddPjS_S_jjjj_param_0,
	.param .u64 .ptr .align 1 _Z18batchLongTensorAddPjS_S_jjjj_param_1,
	.param .u64 .ptr .align 1 _Z18batchLongTensorAddPjS_S_jjjj_param_2,
	.param .u32 _Z18batchLongTensorAddPjS_S_jjjj_param_3,
	.param .u32 _Z18batchLongTensorAddPjS_S_jjjj_param_4,
	.param .u32 _Z18batchLongTensorAddPjS_S_jjjj_param_5,
	.param .u32 _Z18batchLongTensorAddPjS_S_jjjj_param_6
)
{
	.reg .pred 	%p<24>;
	.reg .b32 	%r<125>;
	.reg .b64 	%rd<26>;

	ld.param.u64 	%rd7, [_Z18batchLongTensorAddPjS_S_jjjj_param_0];
	ld.param.u64 	%rd8, [_Z18batchLongTensorAddPjS_S_jjjj_param_1];
	ld.param.u64 	%rd9, [_Z18batchLongTensorAddPjS_S_jjjj_param_2];
	ld.param.u32 	%r22, [_Z18batchLongTensorAddPjS_S_jjjj_param_4];
	ld.param.u32 	%r23, [_Z18batchLongTensorAddPjS_S_jjjj_param_5];
	ld.param.u32 	%r24, [_Z18batchLongTensorAddPjS_S_jjjj_param_6];
	cvta.to.global.u64 	%rd1, %rd9;
	cvta.to.global.u64 	%rd2, %rd8;
	cvta.to.global.u64 	%rd3, %rd7;
	setp.eq.s32 	%p1, %r24, 0;
	@%p1 bra 	$L__BB0_12;
	mov.u32 	%r26, %tid.z;
	mov.u32 	%r27, %tid.x;
	mov.u32 	%r28, %ntid.x;
	mov.u32 	%r29, %ctaid.x;
	mad.lo.s32 	%r30, %r29, %r28, %r27;
	mov.u32 	%r31, %tid.y;
	mov.u32 	%r32, %ntid.y;
	mov.u32 	%r33, %ctaid.y;
	mad.lo.s32 	%r34, %r33, %r32, %r31;
	mad.lo.s32 	%r35, %r22, %r30, %r34;
	mov.u32 	%r36, %ntid.z;
	mov.u32 	%r37, %ctaid.z;
	mad.lo.s32 	%r38, %r37, %r36, %r26;
	mad.lo.s32 	%r39, %r35, %r23, %r38;
	mul.lo.s32 	%r1, %r39, %r24;
	and.b32  	%r2, %r24, 7;
	setp.lt.u32 	%p2, %r24, 8;
	mov.b32 	%r121, 0;
	mov.u32 	%r120, %r121;
	@%p2 bra 	$L__BB0_4;
	and.b32  	%r121, %r24, -8;
	neg.s32 	%r117, %r121;
	add.s64 	%rd4, %rd3, 16;
	add.s64 	%rd5, %rd2, 16;
	add.s64 	%rd6, %rd1, 16;
	mov.b32 	%r120, 0;
	mov.u32 	%r116, %r1;
$L__BB0_3:
	.pragma "nounroll";
	mul.wide.s32 	%rd10, %r116, 4;
	add.s64 	%rd11, %rd4, %rd10;
	add.s64 	%rd12, %rd5, %rd10;
	add.s64 	%rd13, %rd6, %rd10;
	ld.global.u32 	%r41, [%rd11+-16];
	ld.global.u32 	%r42, [%rd12+-16];
	add.s32 	%r43, %r41, %r120;
	add.s32 	%r44, %r43, %r42;
	setp.le.u32 	%p3, %r44, %r41;
	selp.u32 	%r45, 1, 0, %p3;
	st.global.u32 	[%rd13+-16], %r44;
	ld.global.u32 	%r46, [%rd11+-12];
	ld.global.u32 	%r47, [%rd12+-12];
	add.s32 	%r48, %r46, %r45;
	add.s32 	%r49, %r48, %r47;
	setp.le.u32 	%p4, %r49, %r46;
	selp.u32 	%r50, 1, 0, %p4;
	st.global.u32 	[%rd13+-12], %r49;
	ld.global.u32 	%r51, [%rd11+-8];
	ld.global.u32 	%r52, [%rd12+-8];
	add.s32 	%r53, %r51, %r50;
	add.s32 	%r54, %r53, %r52;
	setp.le.u32 	%p5, %r54, %r51;
	selp.u32 	%r55, 1, 0, %p5;
	st.global.u32 	[%rd13+-8], %r54;
	ld.global.u32 	%r56, [%rd11+-4];
	ld.global.u32 	%r57, [%rd12+-4];
	add.s32 	%r58, %r56, %r55;
	add.s32 	%r59, %r58, %r57;
	setp.le.u32 	%p6, %r59, %r56;
	selp.u32 	%r60, 1, 0, %p6;
	st.global.u32 	[%rd13+-4], %r59;
	ld.global.u32 	%r61, [%rd11];
	ld.global.u32 	%r62, [%rd12];
	add.s32 	%r63, %r61, %r60;
	add.s32 	%r64, %r63, %r62;
	setp.le.u32 	%p7, %r64, %r61;
	selp.u32 	%r65, 1, 0, %p7;
	st.global.u32 	[%rd13], %r64;
	ld.global.u32 	%r66, [%rd11+4];
	ld.global.u32 	%r67, [%rd12+4];
	add.s32 	%r68, %r66, %r65;
	add.s32 	%r69, %r68, %r67;
	setp.le.u32 	%p8, %r69, %r66;
	selp.u32 	%r70, 1, 0, %p8;
	st.global.u32 	[%rd13+4], %r69;
	ld.global.u32 	%r71, [%rd11+8];
	ld.global.u32 	%r72, [%rd12+8];
	add.s32 	%r73, %r71, %r70;
	add.s32 	%r74, %r73, %r72;
	setp.le.u32 	%p9, %r74, %r71;
	selp.u32 	%r75, 1, 0, %p9;
	st.global.u32 	[%rd13+8], %r74;
	ld.global.u32 	%r76, [%rd11+12];
	ld.global.u32 	%r77, [%rd12+12];
	add.s32 	%r78, %r76, %r75;
	add.s32 	%r79, %r78, %r77;
	setp.le.u32 	%p10, %r79, %r76;
	selp.u32 	%r120, 1, 0, %p10;
	st.global.u32 	[%rd13+12], %r79;
	add.s32 	%r117, %r117, 8;
	add.s32 	%r116, %r116, 8;
	setp.ne.s32 	%p11, %r117, 0;
	@%p11 bra 	$L__BB0_3;
$L__BB0_4:
	setp.eq.s32 	%p12, %r2, 0;
	@%p12 bra 	$L__BB0_12;
	and.b32  	%r13, %r24, 3;
	setp.lt.u32 	%p13, %r2, 4;
	@%p13 bra 	$L__BB0_7;
	add.s32 	%r80, %r1, %r121;
	mul.wide.s32 	%rd14, %r80, 4;
	add.s64 	%rd15, %rd3, %rd14;
	ld.global.u32 	%r81, [%rd15];
	add.s64 	%rd16, %rd2, %rd14;
	ld.global.u32 	%r82, [%rd16];
	add.s32 	%r83, %r81, %r120;
	add.s32 	%r84, %r83, %r82;
	setp.le.u32 	%p14, %r84, %r81;
	selp.u32 	%r85, 1, 0, %p14;
	add.s64 	%rd17, %rd1, %rd14;
	st.global.u32 	[%rd17], %r84;
	ld.global.u32 	%r86, [%rd15+4];
	ld.global.u32 	%r87, [%rd16+4];
	add.s32 	%r88, %r86, %r85;
	add.s32 	%r89, %r88, %r87;
	setp.le.u32 	%p15, %r89, %r86;
	selp.u32 	%r90, 1, 0, %p15;
	st.global.u32 	[%rd17+4], %r89;
	ld.global.u32 	%r91, [%rd15+8];
	ld.global.u32 	%r92, [%rd16+8];
	add.s32 	%r93, %r91, %r90;
	add.s32 	%r94, %r93, %r92;
	setp.le.u32 	%p16, %r94, %r91;
	selp.u32 	%r95, 1, 0, %p16;
	st.global.u32 	[%rd17+8], %r94;
	ld.global.u32 	%r96, [%rd15+12];
	ld.global.u32 	%r97, [%rd16+12];
	add.s32 	%r98, %r96, %r95;
	add.s32 	%r99, %r98, %r97;
	setp.le.u32 	%p17, %r99, %r96;
	st.global.u32 	[%rd17+12], %r99;
	selp.u32 	%r120, 1, 0, %p17;
	add.s32 	%r121, %r121, 4;
$L__BB0_7:
	setp.eq.s32 	%p18, %r13, 0;
	@%p18 bra 	$L__BB0_12;
	setp.eq.s32 	%p19, %r13, 1;
	@%p19 bra 	$L__BB0_10;
	add.s32 	%r100, %r1, %r121;
	mul.wide.s32 	%rd18, %r100, 4;
	add.s64 	%rd19, %rd3, %rd18;
	ld.global.u32 	%r101, [%rd19];
	add.s64 	%rd20, %rd2, %rd18;
	ld.global.u32 	%r102, [%rd20];
	add.s32 	%r103, %r101, %r120;
	add.s32 	%r104, %r103, %r102;
	setp.le.u32 	%p20, %r104, %r101;
	selp.u32 	%r105, 1, 0, %p20;
	add.s64 	%rd21, %rd1, %rd18;
	st.global.u32 	[%rd21], %r104;
	ld.global.u32 	%r106, [%rd19+4];
	ld.global.u32 	%r107, [%rd20+4];
	add.s32 	%r108, %r106, %r105;
	add.s32 	%r109, %r108, %r107;
	setp.le.u32 	%p21, %r109, %r106;
	st.global.u32 	[%rd21+4], %r109;
	selp.u32 	%r120, 1, 0, %p21;
	add.s32 	%r121, %r121, 2;
$L__BB0_10:
	and.b32  	%r110, %r24, 1;
	setp.eq.b32 	%p22, %r110, 1;
	not.pred 	%p23, %p22;
	@%p23 bra 	$L__BB0_12;
	add.s32 	%r111, %r1, %r121;
	mul.wide.s32 	%rd22, %r111, 4;
	add.s64 	%rd23, %rd3, %rd22;
	ld.global.u32 	%r112, [%rd23];
	add.s64 	%rd24, %rd2, %rd22;
	ld.global.u32 	%r113, [%rd24];
	add.s32 	%r114, %r112, %r120;
	add.s32 	%r115, %r114, %r113;
	add.s64 	%rd25, %rd1, %rd22;
	st.global.u32 	[%rd25], %r115;
$L__BB0_12:
	ret;

}


// ===== COMPILED SASS (sm_100) =====

	.target	sm_100

	.elftype	@"ET_EXEC"


//--------------------- .note.nv.tkinfo           --------------------------
	.section	.note.nv.tkinfo,"",@"SHT_NOTE"
	.sectionflags	@"SHF_NOTE_NV_TKINFO"
	.tkinfo
        /*0018*/ 	.word	0x00000002
        /*0030*/ 	.string	""
        /*0030*/ 	.string	"ptxas"
        /*0030*/ 	.string	"Cuda compilation tools, release 13.0, V13.0.88"
        /*0030*/ 	.string	"Build cuda_13.0.r13.0/compiler.36424714_0"
        /*0030*/ 	.string	"-arch sm_100 -m 64 "



//--------------------- .note.nv.cuinfo           --------------------------
	.section	.note.nv.cuinfo,"",@"SHT_NOTE"
	.sectionflags	@"SHF_NOTE_NV_CUINFO"
        /*0018*/ 	.short	0x0002
        /*001a*/ 	.short	0x0064
        /*001c*/ 	.short	0x0082
	.zero		2


//--------------------- .nv.info                  --------------------------
	.section	.nv.info,"",@"SHT_CUDA_INFO"
	.align	4


	//----- nvinfo : EIATTR_REGCOUNT
	.align		4
        /*0000*/ 	.byte	0x04, 0x2f
        /*0002*/ 	.short	(.L_1 - .L_0)
	.align		4
.L_0:
        /*0004*/ 	.word	index@(_Z18batchLongTensorAddPjS_S_jjjj)
        /*0008*/ 	.word	0x00000015


	//----- nvinfo : EIATTR_FRAME_SIZE
	.align		4
.L_1:
        /*000c*/ 	.byte	0x04, 0x11
        /*000e*/ 	.short	(.L_3 - .L_2)
	.align		4
.L_2:
        /*0010*/ 	.word	index@(_Z18batchLongTensorAddPjS_S_jjjj)
        /*0014*/ 	.word	0x00000000


	//----- nvinfo : EIATTR_MIN_STACK_SIZE
	.align		4
.L_3:
        /*0018*/ 	.byte	0x04, 0x12
        /*001a*/ 	.short	(.L_5 - .L_4)
	.align		4
.L_4:
        /*001c*/ 	.word	index@(_Z18batchLongTensorAddPjS_S_jjjj)
        /*0020*/ 	.word	0x00000000
.L_5:


//--------------------- .nv.compat                --------------------------
	.section	.nv.compat,"",@"SHT_CUDA_COMPAT_INFO"
	.align	4
        /*0000*/ 	.byte	0x02, 0x09, 0x00, 0x00, 0x02, 0x02, 0x01, 0x00, 0x02, 0x05, 0x05, 0x00, 0x03, 0x07, 0x01, 0x01
        /*0010*/ 	.byte	0x02, 0x03, 0x00, 0x00, 0x02, 0x06, 0x01, 0x00, 0x04, 0x0b, 0x08, 0x00, 0x09, 0x00, 0x00, 0x00
        /*0020*/ 	.byte	0x00, 0x00, 0x00, 0x00


//--------------------- .nv.info._Z18batchLongTensorAddPjS_S_jjjj --------------------------
	.section	.nv.info._Z18batchLongTensorAddPjS_S_jjjj,"",@"SHT_CUDA_INFO"
	.sectionflags	@""
	.align	4


	//----- nvinfo : EIATTR_CUDA_API_VERSION
	.align		4
        /*0000*/ 	.byte	0x04, 0x37
        /*0002*/ 	.short	(.L_7 - .L_6)
.L_6:
        /*0004*/ 	.word	0x00000082


	//----- nvinfo : EIATTR_KPARAM_INFO
	.align		4
.L_7:
        /*0008*/ 	.byte	0x04, 0x17
        /*000a*/ 	.short	(.L_9 - .L_8)
.L_8:
        /*000c*/ 	.word	0x00000000
        /*0010*/ 	.short	0x0006
        /*0012*/ 	.short	0x0024
        /*0014*/ 	.byte	0x00, 0xf0, 0x11, 0x00


	//----- nvinfo : EIATTR_KPARAM_INFO
	.align		4
.L_9:
        /*0018*/ 	.byte	0x04, 0x17
        /*001a*/ 	.short	(.L_11 - .L_10)
.L_10:
        /*001c*/ 	.word	0x00000000
        /*0020*/ 	.short	0x0005
        /*0022*/ 	.short	0x0020
        /*0024*/ 	.byte	0x00, 0xf0, 0x11, 0x00


	//----- nvinfo : EIATTR_KPARAM_INFO
	.align		4
.L_11:
        /*0028*/ 	.byte	0x04, 0x17
        /*002a*/ 	.short	(.L_13 - .L_12)
.L_12:
        /*002c*/ 	.word	0x00000000
        /*0030*/ 	.short	0x0004
        /*0032*/ 	.short	0x001c
        /*0034*/ 	.byte	0x00, 0xf0, 0x11, 0x00


	//----- nvinfo : EIATTR_KPARAM_INFO
	.align		4
.L_13:
        /*0038*/ 	.byte	0x04, 0x17
        /*003a*/ 	.short	(.L_15 - .L_14)
.L_14:
        /*003c*/ 	.word	0x00000000
        /*0040*/ 	.short	0x0003
        /*0042*/ 	.short	0x0018
        /*0044*/ 	.byte	0x00, 0xf0, 0x11, 0x00


	//----- nvinfo : EIATTR_KPARAM_INFO
	.align		4
.L_15:
        /*0048*/ 	.byte	0x04, 0x17
        /*004a*/ 	.short	(.L_17 - .L_16)
.L_16:
        /*004c*/ 	.word	0x00000000
        /*0050*/ 	.short	0x0002
        /*0052*/ 	.short	0x0010
        /*0054*/ 	.byte	0x00, 0xf5, 0x21, 0x00


	//----- nvinfo : EIATTR_KPARAM_INFO
	.align		4
.L_17:
        /*0058*/ 	.byte	0x04, 0x17
        /*005a*/ 	.short	(.L_19 - .L_18)
.L_18:
        /*005c*/ 	.word	0x00000000
        /*0060*/ 	.short	0x0001
        /*0062*/ 	.short	0x0008
        /*0064*/ 	.byte	0x00, 0xf5, 0x21, 0x00


	//----- nvinfo : EIATTR_KPARAM_INFO
	.align		4
.L_19:
        /*0068*/ 	.byte	0x04, 0x17
        /*006a*/ 	.short	(.L_21 - .L_20)
.L_20:
        /*006c*/ 	.word	0x00000000
        /*0070*/ 	.short	0x0000
        /*0072*/ 	.short	0x0000
        /*0074*/ 	.byte	0x00, 0xf5, 0x21, 0x00


	//----- nvinfo : EIATTR_SPARSE_MMA_MASK
	.align		4
.L_21:
        /*0078*/ 	.byte	0x03, 0x50
        /*007a*/ 	.short	0x0000


	//----- nvinfo : EIATTR_MAXREG_COUNT
	.align		4
        /*007c*/ 	.byte	0x03, 0x1b
        /*007e*/ 	.short	0x00ff


	//----- nvinfo : EIATTR_MERCURY_ISA_VERSION
	.align		4
        /*0080*/ 	.byte	0x03, 0x5f
        /*0082*/ 	.short	0x0101


	//----- nvinfo : EIATTR_VRC_CTA_INIT_COUNT
	.align		4
        /*0084*/ 	.byte	0x02, 0x4a
	.zero		1
	.zero		1


	//----- nvinfo : EIATTR_EXIT_INSTR_OFFSETS
	.align		4
        /*0088*/ 	.byte	0x04, 0x1c
        /*008a*/ 	.short	(.L_23 - .L_22)


	//   ....[0]....
.L_22:
        /*008c*/ 	.word	0x00000030


	//   ....[1]....
        /*0090*/ 	.word	0x000006c0


	//   ....[2]....
        /*0094*/ 	.word	0x00000940


	//   ....[3]....
        /*0098*/ 	.word	0x00000ae0


	//   ....[4]....
        /*009c*/ 	.word	0x00000ba0


	//----- nvinfo : EIATTR_CBANK_PARAM_SIZE
	.align		4
.L_23:
        /*00a0*/ 	.byte	0x03, 0x19
        /*00a2*/ 	.short	0x0028


	//----- nvinfo : EIATTR_PARAM_CBANK
	.align		4
        /*00a4*/ 	.byte	0x04, 0x0a
        /*00a6*/ 	.short	(.L_25 - .L_24)
	.align		4
.L_24:
        /*00a8*/ 	.word	index@(.nv.constant0._Z18batchLongTensorAddPjS_S_jjjj)
        /*00ac*/ 	.short	0x0380
        /*00ae*/ 	.short	0x0028


	//----- nvinfo : EIATTR_SW_WAR
	.align		4
.L_25:
        /*00b0*/ 	.byte	0x04, 0x36
        /*00b2*/ 	.short	(.L_27 - .L_26)
.L_26:
        /*00b4*/ 	.word	0x00000008
.L_27:


//--------------------- .nv.callgraph             --------------------------
	.section	.nv.callgraph,"",@"SHT_CUDA_CALLGRAPH"
	.align	4
	.sectionentsize	8
	.align		4
        /*0000*/ 	.word	0x00000000
	.align		4
        /*0004*/ 	.word	0xffffffff
	.align		4
        /*0008*/ 	.word	0x00000000
	.align		4
        /*000c*/ 	.word	0xfffffffe
	.align		4
        /*0010*/ 	.word	0x00000000
	.align		4
        /*0014*/ 	.word	0xfffffffd
	.align		4
        /*0018*/ 	.word	0x00000000
	.align		4
        /*001c*/ 	.word	0xfffffffc


//--------------------- .text._Z18batchLongTensorAddPjS_S_jjjj --------------------------
	.section	.text._Z18batchLongTensorAddPjS_S_jjjj,"ax",@progbits
	.align	128
        .global         _Z18batchLongTensorAddPjS_S_jjjj
        .type           _Z18batchLongTensorAddPjS_S_jjjj,@function
        .size           _Z18batchLongTensorAddPjS_S_jjjj,(.L_x_5 - _Z18batchLongTensorAddPjS_S_jjjj)
        .other          _Z18batchLongTensorAddPjS_S_jjjj,@"STO_CUDA_ENTRY STV_DEFAULT"
_Z18batchLongTensorAddPjS_S_jjjj:
.text._Z18batchLongTensorAddPjS_S_jjjj:
[----:B------:R-:W-:Y:S08]  /*0000*/  LDC R1, c[0x0][0x37c] ;  /* 0x0000df00ff017b82 */ /* 0x000ff00000000800 */
[----:B------:R-:W0:Y:S02]  /*0010*/  LDC R2, c[0x0][0x3a4] ;  /* 0x0000e900ff027b82 */ /* 0x000e240000000800 */
[----:B0-----:R-:W-:-:S13]  /*0020*/  ISETP.NE.AND P0, PT, R2, RZ, PT ;  /* 0x000000ff0200720c */ /* 0x001fda0003f05270 */
[----:B------:R-:W-:Y:S05]  /*0030*/  @!P0 EXIT ;  /* 0x000000000000894d */ /* 0x000fea0003800000 */
[----:B------:R-:W0:Y:S01]  /*0040*/  S2R R0, SR_TID.X ;  /* 0x0000000000007919 */ /* 0x000e220000002100 */
[----:B------:R-:W0:Y:S01]  /*0050*/  LDCU UR4, c[0x0][0x360] ;  /* 0x00006c00ff0477ac */ /* 0x000e220008000800 */
[C---:B------:R-:W-:Y:S01]  /*0060*/  ISETP.GE.U32.AND P1, PT, R2.reuse, 0x8, PT ;  /* 0x000000080200780c */ /* 0x040fe20003f26070 */
[----:B------:R-:W0:Y:S01]  /*0070*/  S2R R3, SR_CTAID.X ;  /* 0x0000000000037919 */ /* 0x000e220000002500 */
[----:B------:R-:W1:Y:S01]  /*0080*/  LDCU UR5, c[0x0][0x364] ;  /* 0x00006c80ff0577ac */ /* 0x000e620008000800 */
[----:B------:R-:W-:Y:S01]  /*0090*/  LOP3.LUT R16, R2, 0x7, RZ, 0xc0, !PT ;  /* 0x0000000702107812 */ /* 0x000fe200078ec0ff */
[----:B------:R-:W1:Y:S01]  /*00a0*/  S2R R5, SR_TID.Y ;  /* 0x0000000000057919 */ /* 0x000e620000002200 */
[----:B------:R-:W2:Y:S02]  /*00b0*/  LDCU UR7, c[0x0][0x39c] ;  /* 0x00007380ff0777ac */ /* 0x000ea40008000800 */
[----:B------:R-:W-:Y:S01]  /*00c0*/  ISETP.NE.AND P0, PT, R16, RZ, PT ;  /* 0x000000ff1000720c */ /* 0x000fe20003f05270 */
[----:B------:R-:W1:Y:S01]  /*00d0*/  S2R R6, SR_CTAID.Y ;  /* 0x0000000000067919 */ /* 0x000e620000002600 */
[----:B------:R-:W3:Y:S01]  /*00e0*/  LDCU UR6, c[0x0][0x368] ;  /* 0x00006d00ff0677ac */ /* 0x000ee20008000800 */
[----:B------:R-:W3:Y:S01]  /*00f0*/  S2R R4, SR_TID.Z ;  /* 0x0000000000047919 */ /* 0x000ee20000002300 */
[----:B------:R-:W4:Y:S01]  /*0100*/  LDCU UR8, c[0x0][0x3a0] ;  /* 0x00007400ff0877ac */ /* 0x000f220008000800 */
[----:B------:R-:W3:Y:S01]  /*0110*/  S2R R7, SR_CTAID.Z ;  /* 0x0000000000077919 */ /* 0x000ee20000002700 */
[----:B------:R-:W0:Y:S02]  /*0120*/  LDCU.64 UR12, c[0x0][0x358] ;  /* 0x00006b00ff0c77ac */ /* 0x000e240008000a00 */
[----:B0-----:R-:W-:-:S02]  /*0130*/  IMAD R0, R3, UR4, R0 ;  /* 0x0000000403007c24 */ /* 0x001fc4000f8e0200 */
[----:B-1----:R-:W-:-:S04]  /*0140*/  IMAD R3, R6, UR5, R5 ;  /* 0x0000000506037c24 */ /* 0x002fc8000f8e0205 */
[----:B--2---:R-:W-:Y:S02]  /*0150*/  IMAD R0, R0, UR7, R3 ;  /* 0x0000000700007c24 */ /* 0x004fe4000f8e0203 */
[----:B---3--:R-:W-:Y:S02]  /*0160*/  IMAD R3, R7, UR6, R4 ;  /* 0x0000000607037c24 */ /* 0x008fe4000f8e0204 */
[----:B------:R-:W-:Y:S02]  /*0170*/  IMAD.MOV.U32 R4, RZ, RZ, RZ ;  /* 0x000000ffff047224 */ /* 0x000fe400078e00ff */
[----:B----4-:R-:W-:Y:S02]  /*0180*/  IMAD R3, R0, UR8, R3 ;  /* 0x0000000800037c24 */ /* 0x010fe4000f8e0203 */
[----:B------:R-:W-:Y:S02]  /*0190*/  IMAD.MOV.U32 R0, RZ, RZ, RZ ;  /* 0x000000ffff007224 */ /* 0x000fe400078e00ff */
[----:B------:R-:W-:Y:S01]  /*01a0*/  IMAD R3, R3, R2, RZ ;  /* 0x0000000203037224 */ /* 0x000fe200078e02ff */
[----:B------:R-:W-:Y:S06]  /*01b0*/  @!P1 BRA `(.L_x_0) ;  /* 0x0000000400409947 */ /* 0x000fec0003800000 */
[----:B------:R-:W0:Y:S01]  /*01c0*/  LDCU.128 UR4, c[0x0][0x380] ;  /* 0x00007000ff0477ac */ /* 0x000e220008000c00 */
[----:B------:R-:W-:Y:S01]  /*01d0*/  LOP3.LUT R4, R2, 0xfffffff8, RZ, 0xc0, !PT ;  /* 0xfffffff802047812 */ /* 0x000fe200078ec0ff */
[----:B------:R-:W-:Y:S02]  /*01e0*/  HFMA2 R0, -RZ, RZ, 0, 0 ;  /* 0x00000000ff007431 */ /* 0x000fe400000001ff */
[----:B------:R-:W-:Y:S01]  /*01f0*/  IMAD.MOV.U32 R5, RZ, RZ, R3 ;  /* 0x000000ffff057224 */ /* 0x000fe200078e0003 */
[----:B------:R-:W1:Y:S01]  /*0200*/  LDCU.64 UR10, c[0x0][0x390] ;  /* 0x00007200ff0a77ac */ /* 0x000e620008000a00 */
[----:B------:R-:W-:Y:S01]  /*0210*/  IMAD.MOV R12, RZ, RZ, -R4 ;  /* 0x000000ffff0c7224 */ /* 0x000fe200078e0a04 */
[----:B0-----:R-:W-:Y:S02]  /*0220*/  UIADD3 UR8, UP0, UPT, UR4, 0x10, URZ ;  /* 0x0000001004087890 */ /* 0x001fe4000ff1e0ff */
[----:B------:R-:W-:Y:S02]  /*0230*/  UIADD3 UR6, UP1, UPT, UR6, 0x10, URZ ;  /* 0x0000001006067890 */ /* 0x000fe4000ff3e0ff */
[----:B-1----:R-:W-:-:S02]  /*0240*/  UIADD3 UR4, UP2, UPT, UR10, 0x10, URZ ;  /* 0x000000100a047890 */ /* 0x002fc4000ff5e0ff */
[----:B------:R-:W-:Y:S02]  /*0250*/  UIADD3.X UR9, UPT, UPT, URZ, UR5, URZ, UP0, !UPT ;  /* 0x00000005ff097290 */ /* 0x000fe400087fe4ff */
[----:B------:R-:W-:Y:S02]  /*0260*/  UIADD3.X UR7, UPT, UPT, URZ, UR7, URZ, UP1, !UPT ;  /* 0x00000007ff077290 */ /* 0x000fe40008ffe4ff */
[----:B------:R-:W-:-:S12]  /*0270*/  UIADD3.X UR5, UPT, UPT, URZ, UR11, URZ, UP2, !UPT ;  /* 0x0000000bff057290 */ /* 0x000fd800097fe4ff */
.L_x_1:
[----:B------:R-:W-:Y:S01]  /*0280*/  MOV R6, UR8 ;  /* 0x0000000800067c02 */ /* 0x000fe20008000f00 */
[----:B------:R-:W-:Y:S01]  /*0290*/  IMAD.U32 R7, RZ, RZ, UR9 ;  /* 0x00000009ff077e24 */ /* 0x000fe2000f8e00ff */
[----:B------:R-:W-:Y:S01]  /*02a0*/  MOV R9, UR7 ;  /* 0x0000000700097c02 */ /* 0x000fe20008000f00 */
[----:B------:R-:W-:Y:S02]  /*02b0*/  IMAD.U32 R8, RZ, RZ, UR6 ;  /* 0x00000006ff087e24 */ /* 0x000fe4000f8e00ff */
[----:B------:R-:W-:-:S04]  /*02c0*/  IMAD.WIDE R6, R5, 0x4, R6 ;  /* 0x0000000405067825 */ /* 0x000fc800078e0206 */
[C---:B------:R-:W-:Y:S01]  /*02d0*/  IMAD.WIDE R8, R5.reuse, 0x4, R8 ;  /* 0x0000000405087825 */ /* 0x040fe200078e0208 */
[----:B------:R-:W2:Y:S04]  /*02e0*/  LDG.E R13, desc[UR12][R6.64+-0x10] ;  /* 0xfffff00c060d7981 */ /* 0x000ea8000c1e1900 */
[----:B------:R-:W2:Y:S01]  /*02f0*/  LDG.E R14, desc[UR12][R8.64+-0x10] ;  /* 0xfffff00c080e7981 */ /* 0x000ea2000c1e1900 */
[----:B-1----:R-:W-:Y:S02]  /*0300*/  IMAD.U32 R10, RZ, RZ, UR4 ;  /* 0x00000004ff0a7e24 */ /* 0x002fe4000f8e00ff */
[----:B------:R-:W-:Y:S02]  /*0310*/  IMAD.U32 R11, RZ, RZ, UR5 ;  /* 0x00000005ff0b7e24 */ /* 0x000fe4000f8e00ff */
[----:B------:R-:W-:Y:S01]  /*0320*/  IMAD.WIDE R10, R5, 0x4, R10 ;  /* 0x00000004050a7825 */ /* 0x000fe200078e020a */
[----:B--2---:R-:W-:-:S05]  /*0330*/  IADD3 R14, PT, PT, R14, R13, R0 ;  /* 0x0000000d0e0e7210 */ /* 0x004fca0007ffe000 */
[----:B------:R0:W-:Y:S04]  /*0340*/  STG.E desc[UR12][R10.64+-0x10], R14 ;  /* 0xfffff00e0a007986 */ /* 0x0001e8000c10190c */
[----:B------:R-:W2:Y:S04]  /*0350*/  LDG.E R0, desc[UR12][R6.64+-0xc] ;  /* 0xfffff40c06007981 */ /* 0x000ea8000c1e1900 */
[----:B------:R-:W3:Y:S01]  /*0360*/  LDG.E R15, desc[UR12][R8.64+-0xc] ;  /* 0xfffff40c080f7981 */ /* 0x000ee2000c1e1900 */
[----:B------:R-:W-:Y:S02]  /*0370*/  ISETP.GT.U32.AND P1, PT, R14, R13, PT ;  /* 0x0000000d0e00720c */ /* 0x000fe40003f24070 */
[----:B--2---:R-:W-:-:S11]  /*0380*/  IADD3 R18, PT, PT, R0, 0x1, RZ ;  /* 0x0000000100127810 */ /* 0x004fd60007ffe0ff */
[----:B------:R-:W-:-:S04]  /*0390*/  @P1 IMAD.MOV R18, RZ, RZ, R0 ;  /* 0x000000ffff121224 */ /* 0x000fc800078e0200 */
[----:B---3--:R-:W-:-:S05]  /*03a0*/  IMAD.IADD R15, R15, 0x1, R18 ;  /* 0x000000010f0f7824 */ /* 0x008fca00078e0212 */
        /* <DEDUP_REMOVED lines=8> */
[----:B0-----:R-:W3:Y:S04]  /*0430*/  LDG.E R14, desc[UR12][R6.64+-0x4] ;  /* 0xfffffc0c060e7981 */ /* 0x001ee8000c1e1900 */
[----:B------:R-:W4:Y:S01]  /*0440*/  LDG.E R17, desc[UR12][R8.64+-0x4] ;  /* 0xfffffc0c08117981 */ /* 0x000f22000c1e1900 */
[----:B------:R-:W-:Y:S02]  /*0450*/  ISETP.GT.U32.AND P1, PT, R0, R13, PT ;  /* 0x0000000d0000720c */ /* 0x000fe40003f24070 */
[----:B---3--:R-:W-:-:S11]  /*0460*/  IADD3 R18, PT, PT, R14, 0x1, RZ ;  /* 0x000000010e127810 */ /* 0x008fd60007ffe0ff */
[----:B------:R-:W-:-:S04]  /*0470*/  @P1 IMAD.MOV R18, RZ, RZ, R14 ;  /* 0x000000ffff121224 */ /* 0x000fc800078e020e */
[----:B----4-:R-:W-:-:S05]  /*0480*/  IMAD.IADD R17, R17, 0x1, R18 ;  /* 0x0000000111117824 */ /* 0x010fca00078e0212 */
[----:B------:R0:W-:Y:S04]  /*0490*/  STG.E desc[UR12][R10.64+-0x4], R17 ;  /* 0xfffffc110a007986 */ /* 0x0001e8000c10190c */
[----:B------:R-:W2:Y:S04]  /*04a0*/  LDG.E R13, desc[UR12][R6.64] ;  /* 0x0000000c060d7981 */ /* 0x000ea8000c1e1900 */
[----:B-1----:R-:W3:Y:S01]  /*04b0*/  LDG.E R15, desc[UR12][R8.64] ;  /* 0x0000000c080f7981 */ /* 0x002ee2000c1e1900 */
        /* <DEDUP_REMOVED lines=11> */
[----:B------:R-:W-:Y:S04]  /*0570*/  STG.E desc[UR12][R10.64+0x4], R15 ;  /* 0x0000040f0a007986 */ /* 0x000fe8000c10190c */
[----:B------:R-:W1:Y:S04]  /*0580*/  LDG.E R13, desc[UR12][R6.64+0x8] ;  /* 0x0000080c060d7981 */ /* 0x000e68000c1e1900 */
[----:B0-----:R-:W2:Y:S01]  /*0590*/  LDG.E R17, desc[UR12][R8.64+0x8] ;  /* 0x0000080c08117981 */ /* 0x001ea2000c1e1900 */
[----:B------:R-:W-:Y:S02]  /*05a0*/  ISETP.GT.U32.AND P1, PT, R15, R14, PT ;  /* 0x0000000e0f00720c */ /* 0x000fe40003f24070 */
[----:B-1----:R-:W-:-:S11]  /*05b0*/  IADD3 R0, PT, PT, R13, 0x1, RZ ;  /* 0x000000010d007810 */ /* 0x002fd60007ffe0ff */
[----:B------:R-:W-:-:S04]  /*05c0*/  @P1 IMAD.MOV R0, RZ, RZ, R13 ;  /* 0x000000ffff001224 */ /* 0x000fc800078e020d */
[----:B--2---:R-:W-:-:S05]  /*05d0*/  IMAD.IADD R0, R17, 0x1, R0 ;  /* 0x0000000111007824 */ /* 0x004fca00078e0200 */
[----:B------:R0:W-:Y:S04]  /*05e0*/  STG.E desc[UR12][R10.64+0x8], R0 ;  /* 0x000008000a007986 */ /* 0x0001e8000c10190c */
[----:B------:R-:W2:Y:S04]  /*05f0*/  LDG.E R14, desc[UR12][R6.64+0xc] ;  /* 0x00000c0c060e7981 */ /* 0x000ea8000c1e1900 */
[----:B------:R-:W3:Y:S01]  /*0600*/  LDG.E R17, desc[UR12][R8.64+0xc] ;  /* 0x00000c0c08117981 */ /* 0x000ee2000c1e1900 */
[----:B------:R-:W-:Y:S01]  /*0610*/  ISETP.GT.U32.AND P1, PT, R0, R13, PT ;  /* 0x0000000d0000720c */ /* 0x000fe20003f24070 */
[----:B------:R-:W-:Y:S01]  /*0620*/  VIADD R5, R5, 0x8 ;  /* 0x0000000805057836 */ /* 0x000fe20000000000 */
[----:B------:R-:W-:-:S04]  /*0630*/  IADD3 R12, PT, PT, R12, 0x8, RZ ;  /* 0x000000080c0c7810 */ /* 0x000fc80007ffe0ff */
[----:B------:R-:W-:Y:S02]  /*0640*/  ISETP.NE.AND P2, PT, R12, RZ, PT ;  /* 0x000000ff0c00720c */ /* 0x000fe40003f45270 */
[----:B--2---:R-:W-:-:S05]  /*0650*/  IADD3 R18, PT, PT, R14, 0x1, RZ ;  /* 0x000000010e127810 */ /* 0x004fca0007ffe0ff */
[----:B------:R-:W-:-:S04]  /*0660*/  @P1 IMAD.MOV R18, RZ, RZ, R14 ;  /* 0x000000ffff121224 */ /* 0x000fc800078e020e */
[----:B---3--:R-:W-:-:S05]  /*0670*/  IMAD.IADD R17, R17, 0x1, R18 ;  /* 0x0000000111117824 */ /* 0x008fca00078e0212 */
[----:B------:R-:W-:Y:S01]  /*0680*/  ISETP.GT.U32.AND P1, PT, R17, R14, PT ;  /* 0x0000000e1100720c */ /* 0x000fe20003f24070 */
[----:B------:R1:W-:Y:S03]  /*0690*/  STG.E desc[UR12][R10.64+0xc], R17 ;  /* 0x00000c110a007986 */ /* 0x0003e6000c10190c */
[----:B0-----:R-:W-:Y:S01]  /*06a0*/  SEL R0, RZ, 0x1, P1 ;  /* 0x00000001ff007807 */ /* 0x001fe20000800000 */
[----:B------:R-:W-:Y:S08]  /*06b0*/  @P2 BRA `(.L_x_1) ;  /* 0xfffffff800f02947 */ /* 0x000ff0000383ffff */
.L_x_0:
[----:B------:R-:W-:Y:S05]  /*06c0*/  @!P0 EXIT ;  /* 0x000000000000894d */ /* 0x000fea0003800000 */
[----:B------:R-:W-:Y:S02]  /*06d0*/  ISETP.GE.U32.AND P1, PT, R16, 0x4, PT ;  /* 0x000000041000780c */ /* 0x000fe40003f26070 */
[----:B-1----:R-:W-:-:S04]  /*06e0*/  LOP3.LUT R17, R2, 0x3, RZ, 0xc0, !PT ;  /* 0x0000000302117812 */ /* 0x002fc800078ec0ff */
[----:B------:R-:W-:-:S07]  /*06f0*/  ISETP.NE.AND P0, PT, R17, RZ, PT ;  /* 0x000000ff1100720c */ /* 0x000fce0003f05270 */
[----:B------:R-:W-:Y:S06]  /*0700*/  @!P1 BRA `(.L_x_2) ;  /* 0x00000000008c9947 */ /* 0x000fec0003800000 */
[----:B------:R-:W0:Y:S01]  /*0710*/  LDC.64 R6, c[0x0][0x380] ;  /* 0x0000e000ff067b82 */ /* 0x000e220000000a00 */
[----:B------:R-:W-:-:S07]  /*0720*/  IMAD.IADD R5, R3, 0x1, R4 ;  /* 0x0000000103057824 */ /* 0x000fce00078e0204 */
[----:B------:R-:W1:Y:S08]  /*0730*/  LDC.64 R8, c[0x0][0x388] ;  /* 0x0000e200ff087b82 */ /* 0x000e700000000a00 */
[----:B------:R-:W2:Y:S01]  /*0740*/  LDC.64 R10, c[0x0][0x390] ;  /* 0x0000e400ff0a7b82 */ /* 0x000ea20000000a00 */
[----:B0-----:R-:W-:-:S05]  /*0750*/  IMAD.WIDE R6, R5, 0x4, R6 ;  /* 0x0000000405067825 */ /* 0x001fca00078e0206 */
[----:B------:R-:W3:Y:S01]  /*0760*/  LDG.E R13, desc[UR12][R6.64] ;  /* 0x0000000c060d7981 */ /* 0x000ee2000c1e1900 */
[----:B-1----:R-:W-:-:S05]  /*0770*/  IMAD.WIDE R8, R5, 0x4, R8 ;  /* 0x0000000405087825 */ /* 0x002fca00078e0208 */
[----:B------:R-:W3:Y:S01]  /*0780*/  LDG.E R12, desc[UR12][R8.64] ;  /* 0x0000000c080c7981 */ /* 0x000ee2000c1e1900 */
[----:B--2---:R-:W-:Y:S01]  /*0790*/  IMAD.WIDE R10, R5, 0x4, R10 ;  /* 0x00000004050a7825 */ /* 0x004fe200078e020a */
[----:B---3--:R-:W-:-:S05]  /*07a0*/  IADD3 R12, PT, PT, R12, R13, R0 ;  /* 0x0000000d0c0c7210 */ /* 0x008fca0007ffe000 */
        /* <DEDUP_REMOVED lines=12> */
[----:B------:R-:W-:-:S05]  /*0870*/  @P1 IMAD.MOV R15, RZ, RZ, R13 ;  /* 0x000000ffff0f1224 */ /* 0x000fca00078e020d */
[----:B---3--:R-:W-:-:S05]  /*0880*/  IADD3 R14, PT, PT, R14, R15, RZ ;  /* 0x0000000f0e0e7210 */ /* 0x008fca0007ffe0ff */
[----:B------:R2:W-:Y:S04]  /*0890*/  STG.E desc[UR12][R10.64+0x8], R14 ;  /* 0x0000080e0a007986 */ /* 0x0005e8000c10190c */
[----:B------:R-:W1:Y:S04]  /*08a0*/  LDG.E R0, desc[UR12][R6.64+0xc] ;  /* 0x00000c0c06007981 */ /* 0x000e68000c1e1900 */
[----:B0-----:R-:W3:Y:S01]  /*08b0*/  LDG.E R12, desc[UR12][R8.64+0xc] ;  /* 0x00000c0c080c7981 */ /* 0x001ee2000c1e1900 */
[----:B------:R-:W-:Y:S02]  /*08c0*/  ISETP.GT.U32.AND P1, PT, R14, R13, PT ;  /* 0x0000000d0e00720c */ /* 0x000fe40003f24070 */
[----:B------:R-:W-:Y:S01]  /*08d0*/  IADD3 R4, PT, PT, R4, 0x4, RZ ;  /* 0x0000000404047810 */ /* 0x000fe20007ffe0ff */
[----:B-1----:R-:W-:-:S10]  /*08e0*/  VIADD R5, R0, 0x1 ;  /* 0x0000000100057836 */ /* 0x002fd40000000000 */
[----:B------:R-:W-:-:S05]  /*08f0*/  @P1 IADD3 R5, PT, PT, R0, RZ, RZ ;  /* 0x000000ff00051210 */ /* 0x000fca0007ffe0ff */
[----:B---3--:R-:W-:-:S05]  /*0900*/  IMAD.IADD R5, R12, 0x1, R5 ;  /* 0x000000010c057824 */ /* 0x008fca00078e0205 */
[----:B------:R2:W-:Y:S01]  /*0910*/  STG.E desc[UR12][R10.64+0xc], R5 ;  /* 0x00000c050a007986 */ /* 0x0005e2000c10190c */
[----:B------:R-:W-:-:S04]  /*0920*/  ISETP.GT.U32.AND P1, PT, R5, R0, PT ;  /* 0x000000000500720c */ /* 0x000fc80003f24070 */
[----:B------:R-:W-:-:S09]  /*0930*/  SEL R0, RZ, 0x1, P1 ;  /* 0x00000001ff007807 */ /* 0x000fd20000800000 */
.L_x_2:
[----:B------:R-:W-:Y:S05]  /*0940*/  @!P0 EXIT ;  /* 0x000000000000894d */ /* 0x000fea0003800000 */
[----:B------:R-:W-:Y:S02]  /*0950*/  ISETP.NE.AND P1, PT, R17, 0x1, PT ;  /* 0x000000011100780c */ /* 0x000fe40003f25270 */
[----:B------:R-:W-:-:S04]  /*0960*/  LOP3.LUT R2, R2, 0x1, RZ, 0xc0, !PT ;  /* 0x0000000102027812 */ /* 0x000fc800078ec0ff */
[----:B------:R-:W-:-:S07]  /*0970*/  ISETP.NE.U32.AND P0, PT, R2, 0x1, PT ;  /* 0x000000010200780c */ /* 0x000fce0003f05070 */
[----:B------:R-:W-:Y:S06]  /*0980*/  @!P1 BRA `(.L_x_3) ;  /* 0x0000000000549947 */ /* 0x000fec0003800000 */
[----:B------:R-:W0:Y:S01]  /*0990*/  LDC.64 R6, c[0x0][0x380] ;  /* 0x0000e000ff067b82 */ /* 0x000e220000000a00 */
[----:B------:R-:W-:-:S07]  /*09a0*/  IMAD.IADD R13, R3, 0x1, R4 ;  /* 0x00000001030d7824 */ /* 0x000fce00078e0204 */
[----:B------:R-:W1:Y:S08]  /*09b0*/  LDC.64 R8, c[0x0][0x388] ;  /* 0x0000e200ff087b82 */ /* 0x000e700000000a00 */
[----:B--2---:R-:W2:Y:S01]  /*09c0*/  LDC.64 R10, c[0x0][0x390] ;  /* 0x0000e400ff0a7b82 */ /* 0x004ea20000000a00 */
        /* <DEDUP_REMOVED lines=9> */
[----:B------:R-:W-:Y:S01]  /*0a60*/  ISETP.GT.U32.AND P1, PT, R2, R5, PT ;  /* 0x000000050200720c */ /* 0x000fe20003f24070 */
[----:B------:R-:W-:Y:S01]  /*0a70*/  VIADD R4, R4, 0x2 ;  /* 0x0000000204047836 */ /* 0x000fe20000000000 */
[----:B--2---:R-:W-:-:S11]  /*0a80*/  IADD3 R5, PT, PT, R0, 0x1, RZ ;  /* 0x0000000100057810 */ /* 0x004fd60007ffe0ff */
[----:B------:R-:W-:-:S05]  /*0a90*/  @P1 IMAD.MOV R5, RZ, RZ, R0 ;  /* 0x000000ffff051224 */ /* 0x000fca00078e0200 */
[----:B---3--:R-:W-:-:S05]  /*0aa0*/  IADD3 R5, PT, PT, R12, R5, RZ ;  /* 0x000000050c057210 */ /* 0x008fca0007ffe0ff */
[----:B------:R0:W-:Y:S01]  /*0ab0*/  STG.E desc[UR12][R10.64+0x4], R5 ;  /* 0x000004050a007986 */ /* 0x0001e2000c10190c */
[----:B------:R-:W-:-:S04]  /*0ac0*/  ISETP.GT.U32.AND P1, PT, R5, R0, PT ;  /* 0x000000000500720c */ /* 0x000fc80003f24070 */
[----:B------:R-:W-:-:S09]  /*0ad0*/  SEL R0, RZ, 0x1, P1 ;  /* 0x00000001ff007807 */ /* 0x000fd20000800000 */
.L_x_3:
[----:B------:R-:W-:Y:S05]  /*0ae0*/  @P0 EXIT ;  /* 0x000000000000094d */ /* 0x000fea0003800000 */
[----:B------:R-:W1:Y:S01]  /*0af0*/  LDC.64 R6, c[0x0][0x380] ;  /* 0x0000e000ff067b82 */ /* 0x000e620000000a00 */
[----:B0-2---:R-:W-:-:S07]  /*0b00*/  IADD3 R11, PT, PT, R3, R4, RZ ;  /* 0x00000004030b7210 */ /* 0x005fce0007ffe0ff */
[----:B------:R-:W0:Y:S01]  /*0b10*/  LDC.64 R8, c[0x0][0x388] ;  /* 0x0000e200ff087b82 */ /* 0x000e220000000a00 */
[----:B-1----:R-:W-:-:S07]  /*0b20*/  IMAD.WIDE R2, R11, 0x4, R6 ;  /* 0x000000040b027825 */ /* 0x002fce00078e0206 */
[----:B------:R-:W1:Y:S01]  /*0b30*/  LDC.64 R6, c[0x0][0x390] ;  /* 0x0000e400ff067b82 */ /* 0x000e620000000a00 */
[----:B------:R-:W2:Y:S01]  /*0b40*/  LDG.E R3, desc[UR12][R2.64] ;  /* 0x0000000c02037981 */ /* 0x000ea2000c1e1900 */
[----:B0-----:R-:W-:-:S06]  /*0b50*/  IMAD.WIDE R4, R11, 0x4, R8 ;  /* 0x000000040b047825 */ /* 0x001fcc00078e0208 */
[----:B------:R-:W2:Y:S01]  /*0b60*/  LDG.E R4, desc[UR12][R4.64] ;  /* 0x0000000c04047981 */ /* 0x000ea2000c1e1900 */
[----:B-1----:R-:W-:Y:S01]  /*0b70*/  IMAD.WIDE R6, R11, 0x4, R6 ;  /* 0x000000040b067825 */ /* 0x002fe200078e0206 */
[----:B--2---:R-:W-:-:S05]  /*0b80*/  IADD3 R9, PT, PT, R4, R3, R0 ;  /* 0x0000000304097210 */ /* 0x004fca0007ffe000 */
[----:B------:R-:W-:Y:S01]  /*0b90*/  STG.E desc[UR12][R6.64], R9 ;  /* 0x0000000906007986 */ /* 0x000fe2000c10190c */
[----:B------:R-:W-:Y:S05]  /*0ba0*/  EXIT ;  /* 0x000000000000794d */ /* 0x000fea0003800000 */
.L_x_4:
[----:B------:R-:W-:-:S00]  /*0bb0*/  BRA `(.L_x_4) ;  /* 0xfffffffc00fc7947 */ /* 0x000fc0000383ffff */
[----:B------:R-:W-:-:S00]  /*0bc0*/  NOP ;  /* 0x0000000000007918 */ /* 0x000fc00000000000 */
        /* <DEDUP_REMOVED lines=11> */
.L_x_5:


//--------------------- .nv.shared.reserved.0     --------------------------
	.section	.nv.shared.reserved.0,"aw",@nobits
	.weak		__nv_reservedSMEM_offset_0_alias
	.size		__nv_reservedSMEM_offset_0_alias, 0, 64
	.other		__nv_reservedSMEM_offset_0_alias,@"STO_CUDA_RESERVED_SHARED STV_DEFAULT"
__nv_reservedSMEM_offset_0_alias:
	.zero		0
	.zero		64


//--------------------- .nv.constant0._Z18batchLongTensorAddPjS_S_jjjj --------------------------
	.section	.nv.constant0._Z18batchLongTensorAddPjS_S_jjjj,"a",@progbits
	.sectionflags	@""
	.align	4
.nv.constant0._Z18batchLongTensorAddPjS_S_jjjj:
	.zero		936


//--------------------- SYMBOLS --------------------------

	.type		.nv.reservedSmem.offset0,@object
	.size		.nv.reservedSmem.offset0,0x4
